//
// Generated by NVIDIA NVVM Compiler
//
// Compiler Build ID: CL-36424714
// Cuda compilation tools, release 13.0, V13.0.88
// Based on NVVM 20.0.0
//

.version 9.0
.target sm_100
.address_size 64

	// .globl	_Z15matrix_additionv

.visible .entry _Z15matrix_additionv()
{


	ret;

}


// ===== COMPILED SASS (sm_100) =====

	.target	sm_100

	.elftype	@"ET_EXEC"


//--------------------- .note.nv.tkinfo           --------------------------
	.section	.note.nv.tkinfo,"",@"SHT_NOTE"
	.sectionflags	@"SHF_NOTE_NV_TKINFO"
	.tkinfo
        /*0018*/ 	.word	0x00000002
        /*0030*/ 	.string	""
        /*0030*/ 	.string	"ptxas"
        /*0030*/ 	.string	"Cuda compilation tools, release 13.0, V13.0.88"
        /*0030*/ 	.string	"Build cuda_13.0.r13.0/compiler.36424714_0"
        /*0030*/ 	.string	"-arch sm_100 -m 64 "



//--------------------- .note.nv.cuinfo           --------------------------
	.section	.note.nv.cuinfo,"",@"SHT_NOTE"
	.sectionflags	@"SHF_NOTE_NV_CUINFO"
        /*0018*/ 	.short	0x0002
        /*001a*/ 	.short	0x0064
        /*001c*/ 	.short	0x0082
	.zero		2


//--------------------- .nv.info                  --------------------------
	.section	.nv.info,"",@"SHT_CUDA_INFO"
	.align	4


	//----- nvinfo : EIATTR_REGCOUNT
	.align		4
        /*0000*/ 	.byte	0x04, 0x2f
        /*0002*/ 	.short	(.L_1 - .L_0)
	.align		4
.L_0:
        /*0004*/ 	.word	index@(_Z15matrix_additionv)
        /*0008*/ 	.word	0x00000004


	//----- nvinfo : EIATTR_FRAME_SIZE
	.align		4
.L_1:
        /*000c*/ 	.byte	0x04, 0x11
        /*000e*/ 	.short	(.L_3 - .L_2)
	.align		4
.L_2:
        /*0010*/ 	.word	index@(_Z15matrix_additionv)
        /*0014*/ 	.word	0x00000000


	//----- nvinfo : EIATTR_MIN_STACK_SIZE
	.align		4
.L_3:
        /*0018*/ 	.byte	0x04, 0x12
        /*001a*/ 	.short	(.L_5 - .L_4)
	.align		4
.L_4:
        /*001c*/ 	.word	index@(_Z15matrix_additionv)
        /*0020*/ 	.word	0x00000000
.L_5:


//--------------------- .nv.compat                --------------------------
	.section	.nv.compat,"",@"SHT_CUDA_COMPAT_INFO"
	.align	4
        /*0000*/ 	.byte	0x02, 0x09, 0x00, 0x00, 0x02, 0x02, 0x01, 0x00, 0x02, 0x05, 0x05, 0x00, 0x03, 0x07, 0x01, 0x01
        /*0010*/ 	.byte	0x02, 0x03, 0x00, 0x00, 0x02, 0x06, 0x01, 0x00, 0x04, 0x0b, 0x08, 0x00, 0x09, 0x00, 0x00, 0x00
        /*0020*/ 	.byte	0x00, 0x00, 0x00, 0x00


//--------------------- .nv.info._Z15matrix_additionv --------------------------
	.section	.nv.info._Z15matrix_additionv,"",@"SHT_CUDA_INFO"
	.sectionflags	@""
	.align	4


	//----- nvinfo : EIATTR_CUDA_API_VERSION
	.align		4
        /*0000*/ 	.byte	0x04, 0x37
        /*0002*/ 	.short	(.L_7 - .L_6)
.L_6:
        /*0004*/ 	.word	0x00000082


	//----- nvinfo : EIATTR_SPARSE_MMA_MASK
	.align		4
.L_7:
        /*0008*/ 	.byte	0x03, 0x50
        /*000a*/ 	.short	0x0000


	//----- nvinfo : EIATTR_MAXREG_COUNT
	.align		4
        /*000c*/ 	.byte	0x03, 0x1b
        /*000e*/ 	.short	0x00ff


	//----- nvinfo : EIATTR_MERCURY_ISA_VERSION
	.align		4
        /*0010*/ 	.byte	0x03, 0x5f
        /*0012*/ 	.short	0x0101


	//----- nvinfo : EIATTR_VRC_CTA_INIT_COUNT
	.align		4
        /*0014*/ 	.byte	0x02, 0x4a
	.zero		1
	.zero		1


	//----- nvinfo : EIATTR_EXIT_INSTR_OFFSETS
	.align		4
        /*0018*/ 	.byte	0x04, 0x1c
        /*001a*/ 	.short	(.L_9 - .L_8)


	//   ....[0]....
.L_8:
        /*001c*/ 	.word	0x00000010


	//----- nvinfo : EIATTR_SW_WAR
	.align		4
.L_9:
        /*0020*/ 	.byte	0x04, 0x36
        /*0022*/ 	.short	(.L_11 - .L_10)
.L_10:
        /*0024*/ 	.word	0x00000008
.L_11:


//--------------------- .nv.callgraph             --------------------------
	.section	.nv.callgraph,"",@"SHT_CUDA_CALLGRAPH"
	.align	4
	.sectionentsize	8
	.align		4
        /*0000*/ 	.word	0x00000000
	.align		4
        /*0004*/ 	.word	0xffffffff
	.align		4
        /*0008*/ 	.word	0x00000000
	.align		4
        /*000c*/ 	.word	0xfffffffe
	.align		4
        /*0010*/ 	.word	0x00000000
	.align		4
        /*0014*/ 	.word	0xfffffffd
	.align		4
        /*0018*/ 	.word	0x00000000
	.align		4
        /*001c*/ 	.word	0xfffffffc


//--------------------- .text._Z15matrix_additionv --------------------------
	.section	.text._Z15matrix_additionv,"ax",@progbits
	.align	128
        .global         _Z15matrix_additionv
        .type           _Z15matrix_additionv,@function
        .size           _Z15matrix_additionv,(.L_x_1 - _Z15matrix_additionv)
        .other          _Z15matrix_additionv,@"STO_CUDA_ENTRY STV_DEFAULT"
_Z15matrix_additionv:
.text._Z15matrix_additionv:
[----:B------:R-:W-:Y:S01]  /*0000*/  LDC R1, c[0x0][0x37c] ;  /* 0x0000df00ff017b82 */ /* 0x000fe20000000800 */
[----:B------:R-:W-:Y:S05]  /*0010*/  EXIT ;  /* 0x000000000000794d */ /* 0x000fea0003800000 */
.L_x_0:
[----:B------:R-:W-:-:S00]  /*0020*/  BRA `(.L_x_0) ;  /* 0xfffffffc00fc7947 */ /* 0x000fc0000383ffff */
[----:B------:R-:W-:-:S00]  /*0030*/  NOP ;  /* 0x0000000000007918 */ /* 0x000fc00000000000 */
        /* <DEDUP_REMOVED lines=12> */
.L_x_1:


//--------------------- .nv.shared.reserved.0     --------------------------
	.section	.nv.shared.reserved.0,"aw",@nobits
	.weak		__nv_reservedSMEM_offset_0_alias
	.size		__nv_reservedSMEM_offset_0_alias, 0, 64
	.other		__nv_reservedSMEM_offset_0_alias,@"STO_CUDA_RESERVED_SHARED STV_DEFAULT"
__nv_reservedSMEM_offset_0_alias:
	.zero		0
	.zero		64


//--------------------- .nv.constant0._Z15matrix_additionv --------------------------
	.section	.nv.constant0._Z15matrix_additionv,"a",@progbits
	.sectionflags	@""
	.align	4
.nv.constant0._Z15matrix_additionv:
	.zero		896


//--------------------- SYMBOLS --------------------------

	.type		.nv.reservedSmem.offset0,@object
	.size		.nv.reservedSmem.offset0,0x4
